//
// Generated by NVIDIA NVVM Compiler
//
// Compiler Build ID: CL-36424714
// Cuda compilation tools, release 13.0, V13.0.88
// Based on NVVM 20.0.0
//

.version 9.0
.target sm_100
.address_size 64

	// .globl	_Z13compute_layerPfiS_S_i
// _ZZ13compute_layerPfiS_S_iE8instance has been demoted

.visible .entry _Z13compute_layerPfiS_S_i(
	.param .u64 .ptr .align 1 _Z13compute_layerPfiS_S_i_param_0,
	.param .u32 _Z13compute_layerPfiS_S_i_param_1,
	.param .u64 .ptr .align 1 _Z13compute_layerPfiS_S_i_param_2,
	.param .u64 .ptr .align 1 _Z13compute_layerPfiS_S_i_param_3,
	.param .u32 _Z13compute_layerPfiS_S_i_param_4
)
{
	.reg .pred 	%p<12>;
	.reg .b32 	%r<136>;
	.reg .b32 	%f<113>;
	.reg .b64 	%rd<70>;
	// demoted variable
	.shared .align 4 .b8 _ZZ13compute_layerPfiS_S_iE8instance[12];
	ld.param.u64 	%rd3, [_Z13compute_layerPfiS_S_i_param_0];
	ld.param.u32 	%r77, [_Z13compute_layerPfiS_S_i_param_1];
	ld.param.u64 	%rd5, [_Z13compute_layerPfiS_S_i_param_2];
	cvta.to.global.u64 	%rd1, %rd5;
	mov.u32 	%r1, %ctaid.x;
	mov.u32 	%r2, %tid.x;
	mov.u32 	%r3, %ntid.x;
	add.s32 	%r111, %r1, %r2;
	setp.ge.u32 	%p1, %r111, %r77;
	@%p1 bra 	$L__BB0_3;
	cvta.to.global.u64 	%rd2, %rd3;
	mov.u32 	%r80, _ZZ13compute_layerPfiS_S_iE8instance;
$L__BB0_2:
	mul.wide.u32 	%rd6, %r111, 4;
	add.s64 	%rd7, %rd2, %rd6;
	ld.global.f32 	%f14, [%rd7];
	shl.b32 	%r79, %r111, 2;
	add.s32 	%r81, %r80, %r79;
	st.shared.f32 	[%r81], %f14;
	add.s32 	%r111, %r111, %r3;
	setp.lt.u32 	%p2, %r111, %r77;
	@%p2 bra 	$L__BB0_2;
$L__BB0_3:
	bar.sync 	0;
	setp.eq.s32 	%p3, %r77, 0;
	mov.f32 	%f112, 0f00000000;
	@%p3 bra 	$L__BB0_16;
	and.b32  	%r7, %r77, 15;
	setp.lt.u32 	%p4, %r77, 16;
	mov.f32 	%f112, 0f00000000;
	mov.b32 	%r131, 0;
	@%p4 bra 	$L__BB0_7;
	and.b32  	%r131, %r77, -16;
	neg.s32 	%r129, %r131;
	add.s32 	%r128, %r2, %r3;
	shl.b32 	%r84, %r3, 1;
	add.s32 	%r127, %r2, %r84;
	mad.lo.s32 	%r126, %r3, 3, %r2;
	shl.b32 	%r85, %r3, 2;
	add.s32 	%r125, %r2, %r85;
	mad.lo.s32 	%r124, %r3, 5, %r2;
	mad.lo.s32 	%r123, %r3, 6, %r2;
	mad.lo.s32 	%r122, %r3, 7, %r2;
	shl.b32 	%r86, %r3, 3;
	add.s32 	%r121, %r2, %r86;
	mad.lo.s32 	%r120, %r3, 9, %r2;
	mad.lo.s32 	%r119, %r3, 10, %r2;
	mad.lo.s32 	%r118, %r3, 11, %r2;
	mad.lo.s32 	%r117, %r3, 12, %r2;
	mad.lo.s32 	%r116, %r3, 13, %r2;
	mad.lo.s32 	%r115, %r3, 14, %r2;
	mad.lo.s32 	%r114, %r3, 15, %r2;
	mov.u32 	%r87, _ZZ13compute_layerPfiS_S_iE8instance;
	add.s32 	%r112, %r87, 32;
	mov.f32 	%f112, 0f00000000;
	mov.u32 	%r113, %r2;
$L__BB0_6:
	.pragma "nounroll";
	ld.shared.f32 	%f19, [%r112+-32];
	mul.wide.u32 	%rd8, %r113, 4;
	add.s64 	%rd9, %rd1, %rd8;
	ld.global.f32 	%f20, [%rd9];
	fma.rn.f32 	%f21, %f19, %f20, %f112;
	ld.shared.f32 	%f22, [%r112+-28];
	mul.wide.u32 	%rd10, %r128, 4;
	add.s64 	%rd11, %rd1, %rd10;
	ld.global.f32 	%f23, [%rd11];
	fma.rn.f32 	%f24, %f22, %f23, %f21;
	ld.shared.f32 	%f25, [%r112+-24];
	mul.wide.u32 	%rd12, %r127, 4;
	add.s64 	%rd13, %rd1, %rd12;
	ld.global.f32 	%f26, [%rd13];
	fma.rn.f32 	%f27, %f25, %f26, %f24;
	ld.shared.f32 	%f28, [%r112+-20];
	mul.wide.u32 	%rd14, %r126, 4;
	add.s64 	%rd15, %rd1, %rd14;
	ld.global.f32 	%f29, [%rd15];
	fma.rn.f32 	%f30, %f28, %f29, %f27;
	ld.shared.f32 	%f31, [%r112+-16];
	mul.wide.u32 	%rd16, %r125, 4;
	add.s64 	%rd17, %rd1, %rd16;
	ld.global.f32 	%f32, [%rd17];
	fma.rn.f32 	%f33, %f31, %f32, %f30;
	ld.shared.f32 	%f34, [%r112+-12];
	mul.wide.u32 	%rd18, %r124, 4;
	add.s64 	%rd19, %rd1, %rd18;
	ld.global.f32 	%f35, [%rd19];
	fma.rn.f32 	%f36, %f34, %f35, %f33;
	ld.shared.f32 	%f37, [%r112+-8];
	mul.wide.u32 	%rd20, %r123, 4;
	add.s64 	%rd21, %rd1, %rd20;
	ld.global.f32 	%f38, [%rd21];
	fma.rn.f32 	%f39, %f37, %f38, %f36;
	ld.shared.f32 	%f40, [%r112+-4];
	mul.wide.u32 	%rd22, %r122, 4;
	add.s64 	%rd23, %rd1, %rd22;
	ld.global.f32 	%f41, [%rd23];
	fma.rn.f32 	%f42, %f40, %f41, %f39;
	ld.shared.f32 	%f43, [%r112];
	mul.wide.u32 	%rd24, %r121, 4;
	add.s64 	%rd25, %rd1, %rd24;
	ld.global.f32 	%f44, [%rd25];
	fma.rn.f32 	%f45, %f43, %f44, %f42;
	ld.shared.f32 	%f46, [%r112+4];
	mul.wide.u32 	%rd26, %r120, 4;
	add.s64 	%rd27, %rd1, %rd26;
	ld.global.f32 	%f47, [%rd27];
	fma.rn.f32 	%f48, %f46, %f47, %f45;
	ld.shared.f32 	%f49, [%r112+8];
	mul.wide.u32 	%rd28, %r119, 4;
	add.s64 	%rd29, %rd1, %rd28;
	ld.global.f32 	%f50, [%rd29];
	fma.rn.f32 	%f51, %f49, %f50, %f48;
	ld.shared.f32 	%f52, [%r112+12];
	mul.wide.u32 	%rd30, %r118, 4;
	add.s64 	%rd31, %rd1, %rd30;
	ld.global.f32 	%f53, [%rd31];
	fma.rn.f32 	%f54, %f52, %f53, %f51;
	ld.shared.f32 	%f55, [%r112+16];
	mul.wide.u32 	%rd32, %r117, 4;
	add.s64 	%rd33, %rd1, %rd32;
	ld.global.f32 	%f56, [%rd33];
	fma.rn.f32 	%f57, %f55, %f56, %f54;
	ld.shared.f32 	%f58, [%r112+20];
	mul.wide.u32 	%rd34, %r116, 4;
	add.s64 	%rd35, %rd1, %rd34;
	ld.global.f32 	%f59, [%rd35];
	fma.rn.f32 	%f60, %f58, %f59, %f57;
	ld.shared.f32 	%f61, [%r112+24];
	mul.wide.u32 	%rd36, %r115, 4;
	add.s64 	%rd37, %rd1, %rd36;
	ld.global.f32 	%f62, [%rd37];
	fma.rn.f32 	%f63, %f61, %f62, %f60;
	ld.shared.f32 	%f64, [%r112+28];
	mul.wide.u32 	%rd38, %r114, 4;
	add.s64 	%rd39, %rd1, %rd38;
	ld.global.f32 	%f65, [%rd39];
	fma.rn.f32 	%f112, %f64, %f65, %f63;
	add.s32 	%r129, %r129, 16;
	shl.b32 	%r88, %r3, 4;
	add.s32 	%r128, %r128, %r88;
	add.s32 	%r127, %r127, %r88;
	add.s32 	%r126, %r126, %r88;
	add.s32 	%r125, %r125, %r88;
	add.s32 	%r124, %r124, %r88;
	add.s32 	%r123, %r123, %r88;
	add.s32 	%r122, %r122, %r88;
	add.s32 	%r121, %r121, %r88;
	add.s32 	%r120, %r120, %r88;
	add.s32 	%r119, %r119, %r88;
	add.s32 	%r118, %r118, %r88;
	add.s32 	%r117, %r117, %r88;
	add.s32 	%r116, %r116, %r88;
	add.s32 	%r115, %r115, %r88;
	add.s32 	%r114, %r114, %r88;
	add.s32 	%r113, %r113, %r88;
	add.s32 	%r112, %r112, 64;
	setp.ne.s32 	%p5, %r129, 0;
	@%p5 bra 	$L__BB0_6;
$L__BB0_7:
	setp.eq.s32 	%p6, %r7, 0;
	@%p6 bra 	$L__BB0_16;
	and.b32  	%r62, %r77, 7;
	setp.lt.u32 	%p7, %r7, 8;
	@%p7 bra 	$L__BB0_10;
	shl.b32 	%r89, %r131, 2;
	mov.u32 	%r90, _ZZ13compute_layerPfiS_S_iE8instance;
	add.s32 	%r91, %r90, %r89;
	ld.shared.f32 	%f67, [%r91];
	mad.lo.s32 	%r92, %r131, %r3, %r2;
	mul.wide.u32 	%rd40, %r92, 4;
	add.s64 	%rd41, %rd1, %rd40;
	ld.global.f32 	%f68, [%rd41];
	fma.rn.f32 	%f69, %f67, %f68, %f112;
	ld.shared.f32 	%f70, [%r91+4];
	add.s32 	%r93, %r92, %r3;
	mul.wide.u32 	%rd42, %r93, 4;
	add.s64 	%rd43, %rd1, %rd42;
	ld.global.f32 	%f71, [%rd43];
	fma.rn.f32 	%f72, %f70, %f71, %f69;
	ld.shared.f32 	%f73, [%r91+8];
	add.s32 	%r94, %r93, %r3;
	mul.wide.u32 	%rd44, %r94, 4;
	add.s64 	%rd45, %rd1, %rd44;
	ld.global.f32 	%f74, [%rd45];
	fma.rn.f32 	%f75, %f73, %f74, %f72;
	ld.shared.f32 	%f76, [%r91+12];
	add.s32 	%r95, %r94, %r3;
	mul.wide.u32 	%rd46, %r95, 4;
	add.s64 	%rd47, %rd1, %rd46;
	ld.global.f32 	%f77, [%rd47];
	fma.rn.f32 	%f78, %f76, %f77, %f75;
	ld.shared.f32 	%f79, [%r91+16];
	add.s32 	%r96, %r95, %r3;
	mul.wide.u32 	%rd48, %r96, 4;
	add.s64 	%rd49, %rd1, %rd48;
	ld.global.f32 	%f80, [%rd49];
	fma.rn.f32 	%f81, %f79, %f80, %f78;
	ld.shared.f32 	%f82, [%r91+20];
	add.s32 	%r97, %r96, %r3;
	mul.wide.u32 	%rd50, %r97, 4;
	add.s64 	%rd51, %rd1, %rd50;
	ld.global.f32 	%f83, [%rd51];
	fma.rn.f32 	%f84, %f82, %f83, %f81;
	ld.shared.f32 	%f85, [%r91+24];
	add.s32 	%r98, %r97, %r3;
	mul.wide.u32 	%rd52, %r98, 4;
	add.s64 	%rd53, %rd1, %rd52;
	ld.global.f32 	%f86, [%rd53];
	fma.rn.f32 	%f87, %f85, %f86, %f84;
	ld.shared.f32 	%f88, [%r91+28];
	add.s32 	%r99, %r98, %r3;
	mul.wide.u32 	%rd54, %r99, 4;
	add.s64 	%rd55, %rd1, %rd54;
	ld.global.f32 	%f89, [%rd55];
	fma.rn.f32 	%f112, %f88, %f89, %f87;
	add.s32 	%r131, %r131, 8;
$L__BB0_10:
	setp.eq.s32 	%p8, %r62, 0;
	@%p8 bra 	$L__BB0_16;
	and.b32  	%r65, %r77, 3;
	setp.lt.u32 	%p9, %r62, 4;
	@%p9 bra 	$L__BB0_13;
	shl.b32 	%r100, %r131, 2;
	mov.u32 	%r101, _ZZ13compute_layerPfiS_S_iE8instance;
	add.s32 	%r102, %r101, %r100;
	ld.shared.f32 	%f91, [%r102];
	mad.lo.s32 	%r103, %r131, %r3, %r2;
	mul.wide.u32 	%rd56, %r103, 4;
	add.s64 	%rd57, %rd1, %rd56;
	ld.global.f32 	%f92, [%rd57];
	fma.rn.f32 	%f93, %f91, %f92, %f112;
	ld.shared.f32 	%f94, [%r102+4];
	add.s32 	%r104, %r103, %r3;
	mul.wide.u32 	%rd58, %r104, 4;
	add.s64 	%rd59, %rd1, %rd58;
	ld.global.f32 	%f95, [%rd59];
	fma.rn.f32 	%f96, %f94, %f95, %f93;
	ld.shared.f32 	%f97, [%r102+8];
	add.s32 	%r105, %r104, %r3;
	mul.wide.u32 	%rd60, %r105, 4;
	add.s64 	%rd61, %rd1, %rd60;
	ld.global.f32 	%f98, [%rd61];
	fma.rn.f32 	%f99, %f97, %f98, %f96;
	ld.shared.f32 	%f100, [%r102+12];
	add.s32 	%r106, %r105, %r3;
	mul.wide.u32 	%rd62, %r106, 4;
	add.s64 	%rd63, %rd1, %rd62;
	ld.global.f32 	%f101, [%rd63];
	fma.rn.f32 	%f112, %f100, %f101, %f99;
	add.s32 	%r131, %r131, 4;
$L__BB0_13:
	setp.eq.s32 	%p10, %r65, 0;
	@%p10 bra 	$L__BB0_16;
	mad.lo.s32 	%r135, %r3, %r131, %r2;
	shl.b32 	%r107, %r131, 2;
	mov.u32 	%r108, _ZZ13compute_layerPfiS_S_iE8instance;
	add.s32 	%r134, %r108, %r107;
	neg.s32 	%r133, %r65;
$L__BB0_15:
	.pragma "nounroll";
	ld.shared.f32 	%f102, [%r134];
	mul.wide.u32 	%rd64, %r135, 4;
	add.s64 	%rd65, %rd1, %rd64;
	ld.global.f32 	%f103, [%rd65];
	fma.rn.f32 	%f112, %f102, %f103, %f112;
	add.s32 	%r135, %r135, %r3;
	add.s32 	%r134, %r134, 4;
	add.s32 	%r133, %r133, 1;
	setp.ne.s32 	%p11, %r133, 0;
	@%p11 bra 	$L__BB0_15;
$L__BB0_16:
	ld.param.u32 	%r110, [_Z13compute_layerPfiS_S_i_param_4];
	ld.param.u64 	%rd69, [_Z13compute_layerPfiS_S_i_param_3];
	cvta.to.global.u64 	%rd66, %rd69;
	mad.lo.s32 	%r109, %r110, %r1, %r2;
	mul.wide.s32 	%rd67, %r109, 4;
	add.s64 	%rd68, %rd66, %rd67;
	st.global.f32 	[%rd68], %f112;
	ret;

}


// ===== COMPILED SASS (sm_100) =====

	.target	sm_100

	.elftype	@"ET_EXEC"


//--------------------- .note.nv.tkinfo           --------------------------
	.section	.note.nv.tkinfo,"",@"SHT_NOTE"
	.sectionflags	@"SHF_NOTE_NV_TKINFO"
	.tkinfo
        /*0018*/ 	.word	0x00000002
        /*0030*/ 	.string	""
        /*0030*/ 	.string	"ptxas"
        /*0030*/ 	.string	"Cuda compilation tools, release 13.0, V13.0.88"
        /*0030*/ 	.string	"Build cuda_13.0.r13.0/compiler.36424714_0"
        /*0030*/ 	.string	"-arch sm_100 -m 64 "



//--------------------- .note.nv.cuinfo           --------------------------
	.section	.note.nv.cuinfo,"",@"SHT_NOTE"
	.sectionflags	@"SHF_NOTE_NV_CUINFO"
        /*0018*/ 	.short	0x0002
        /*001a*/ 	.short	0x0064
        /*001c*/ 	.short	0x0082
	.zero		2


//--------------------- .nv.info                  --------------------------
	.section	.nv.info,"",@"SHT_CUDA_INFO"
	.align	4


	//----- nvinfo : EIATTR_REGCOUNT
	.align		4
        /*0000*/ 	.byte	0x04, 0x2f
        /*0002*/ 	.short	(.L_1 - .L_0)
	.align		4
.L_0:
        /*0004*/ 	.word	index@(_Z13compute_layerPfiS_S_i)
        /*0008*/ 	.word	0x00000020


	//----- nvinfo : EIATTR_FRAME_SIZE
	.align		4
.L_1:
        /*000c*/ 	.byte	0x04, 0x11
        /*000e*/ 	.short	(.L_3 - .L_2)
	.align		4
.L_2:
        /*0010*/ 	.word	index@(_Z13compute_layerPfiS_S_i)
        /*0014*/ 	.word	0x00000000


	//----- nvinfo : EIATTR_MIN_STACK_SIZE
	.align		4
.L_3:
        /*0018*/ 	.byte	0x04, 0x12
        /*001a*/ 	.short	(.L_5 - .L_4)
	.align		4
.L_4:
        /*001c*/ 	.word	index@(_Z13compute_layerPfiS_S_i)
        /*0020*/ 	.word	0x00000000
.L_5:


//--------------------- .nv.compat                --------------------------
	.section	.nv.compat,"",@"SHT_CUDA_COMPAT_INFO"
	.align	4
        /*0000*/ 	.byte	0x02, 0x09, 0x00, 0x00, 0x02, 0x02, 0x01, 0x00, 0x02, 0x05, 0x05, 0x00, 0x03, 0x07, 0x01, 0x01
        /*0010*/ 	.byte	0x02, 0x03, 0x00, 0x00, 0x02, 0x06, 0x01, 0x00, 0x04, 0x0b, 0x08, 0x00, 0x09, 0x00, 0x00, 0x00
        /*0020*/ 	.byte	0x00, 0x00, 0x00, 0x00


//--------------------- .nv.info._Z13compute_layerPfiS_S_i --------------------------
	.section	.nv.info._Z13compute_layerPfiS_S_i,"",@"SHT_CUDA_INFO"
	.sectionflags	@""
	.align	4


	//----- nvinfo : EIATTR_CUDA_API_VERSION
	.align		4
        /*0000*/ 	.byte	0x04, 0x37
        /*0002*/ 	.short	(.L_7 - .L_6)
.L_6:
        /*0004*/ 	.word	0x00000082


	//----- nvinfo : EIATTR_KPARAM_INFO
	.align		4
.L_7:
        /*0008*/ 	.byte	0x04, 0x17
        /*000a*/ 	.short	(.L_9 - .L_8)
.L_8:
        /*000c*/ 	.word	0x00000000
        /*0010*/ 	.short	0x0004
        /*0012*/ 	.short	0x0020
        /*0014*/ 	.byte	0x00, 0xf0, 0x11, 0x00


	//----- nvinfo : EIATTR_KPARAM_INFO
	.align		4
.L_9:
        /*0018*/ 	.byte	0x04, 0x17
        /*001a*/ 	.short	(.L_11 - .L_10)
.L_10:
        /*001c*/ 	.word	0x00000000
        /*0020*/ 	.short	0x0003
        /*0022*/ 	.short	0x0018
        /*0024*/ 	.byte	0x00, 0xf5, 0x21, 0x00


	//----- nvinfo : EIATTR_KPARAM_INFO
	.align		4
.L_11:
        /*0028*/ 	.byte	0x04, 0x17
        /*002a*/ 	.short	(.L_13 - .L_12)
.L_12:
        /*002c*/ 	.word	0x00000000
        /*0030*/ 	.short	0x0002
        /*0032*/ 	.short	0x0010
        /*0034*/ 	.byte	0x00, 0xf5, 0x21, 0x00


	//----- nvinfo : EIATTR_KPARAM_INFO
	.align		4
.L_13:
        /*0038*/ 	.byte	0x04, 0x17
        /*003a*/ 	.short	(.L_15 - .L_14)
.L_14:
        /*003c*/ 	.word	0x00000000
        /*0040*/ 	.short	0x0001
        /*0042*/ 	.short	0x0008
        /*0044*/ 	.byte	0x00, 0xf0, 0x11, 0x00


	//----- nvinfo : EIATTR_KPARAM_INFO
	.align		4
.L_15:
        /*0048*/ 	.byte	0x04, 0x17
        /*004a*/ 	.short	(.L_17 - .L_16)
.L_16:
        /*004c*/ 	.word	0x00000000
        /*0050*/ 	.short	0x0000
        /*0052*/ 	.short	0x0000
        /*0054*/ 	.byte	0x00, 0xf5, 0x21, 0x00


	//----- nvinfo : EIATTR_SPARSE_MMA_MASK
	.align		4
.L_17:
        /*0058*/ 	.byte	0x03, 0x50
        /*005a*/ 	.short	0x0000


	//----- nvinfo : EIATTR_MAXREG_COUNT
	.align		4
        /*005c*/ 	.byte	0x03, 0x1b
        /*005e*/ 	.short	0x00ff


	//----- nvinfo : EIATTR_NUM_BARRIERS
	.align		4
        /*0060*/ 	.byte	0x02, 0x4c
        /*0062*/ 	.byte	0x01
	.zero		1


	//----- nvinfo : EIATTR_MERCURY_ISA_VERSION
	.align		4
        /*0064*/ 	.byte	0x03, 0x5f
        /*0066*/ 	.short	0x0101


	//----- nvinfo : EIATTR_VRC_CTA_INIT_COUNT
	.align		4
        /*0068*/ 	.byte	0x02, 0x4a
	.zero		1
	.zero		1


	//----- nvinfo : EIATTR_EXIT_INSTR_OFFSETS
	.align		4
        /*006c*/ 	.byte	0x04, 0x1c
        /*006e*/ 	.short	(.L_19 - .L_18)


	//   ....[0]....
.L_18:
        /*0070*/ 	.word	0x00000e20


	//----- nvinfo : EIATTR_CRS_STACK_SIZE
	.align		4
.L_19:
        /*0074*/ 	.byte	0x04, 0x1e
        /*0076*/ 	.short	(.L_21 - .L_20)
.L_20:
        /*0078*/ 	.word	0x00000000


	//----- nvinfo : EIATTR_CBANK_PARAM_SIZE
	.align		4
.L_21:
        /*007c*/ 	.byte	0x03, 0x19
        /*007e*/ 	.short	0x0024


	//----- nvinfo : EIATTR_PARAM_CBANK
	.align		4
        /*0080*/ 	.byte	0x04, 0x0a
        /*0082*/ 	.short	(.L_23 - .L_22)
	.align		4
.L_22:
        /*0084*/ 	.word	index@(.nv.constant0._Z13compute_layerPfiS_S_i)
        /*0088*/ 	.short	0x0380
        /*008a*/ 	.short	0x0024


	//----- nvinfo : EIATTR_SW_WAR
	.align		4
.L_23:
        /*008c*/ 	.byte	0x04, 0x36
        /*008e*/ 	.short	(.L_25 - .L_24)
.L_24:
        /*0090*/ 	.word	0x00000008
.L_25:


//--------------------- .nv.callgraph             --------------------------
	.section	.nv.callgraph,"",@"SHT_CUDA_CALLGRAPH"
	.align	4
	.sectionentsize	8
	.align		4
        /*0000*/ 	.word	0x00000000
	.align		4
        /*0004*/ 	.word	0xffffffff
	.align		4
        /*0008*/ 	.word	0x00000000
	.align		4
        /*000c*/ 	.word	0xfffffffe
	.align		4
        /*0010*/ 	.word	0x00000000
	.align		4
        /*0014*/ 	.word	0xfffffffd
	.align		4
        /*0018*/ 	.word	0x00000000
	.align		4
        /*001c*/ 	.word	0xfffffffc


//--------------------- .text._Z13compute_layerPfiS_S_i --------------------------
	.section	.text._Z13compute_layerPfiS_S_i,"ax",@progbits
	.align	128
        .global         _Z13compute_layerPfiS_S_i
        .type           _Z13compute_layerPfiS_S_i,@function
        .size           _Z13compute_layerPfiS_S_i,(.L_x_10 - _Z13compute_layerPfiS_S_i)
        .other          _Z13compute_layerPfiS_S_i,@"STO_CUDA_ENTRY STV_DEFAULT"
_Z13compute_layerPfiS_S_i:
.text._Z13compute_layerPfiS_S_i:
[----:B------:R-:W-:Y:S01]  /*0000*/  LDC R1, c[0x0][0x37c] ;  /* 0x0000df00ff017b82 */ /* 0x000fe20000000800 */
[----:B------:R-:W0:Y:S07]  /*0010*/  S2R R17, SR_TID.X ;  /* 0x0000000000117919 */ /* 0x000e2e0000002100 */
[----:B------:R-:W0:Y:S01]  /*0020*/  S2UR UR9, SR_CTAID.X ;  /* 0x00000000000979c3 */ /* 0x000e220000002500 */
[----:B------:R-:W1:Y:S01]  /*0030*/  LDCU UR12, c[0x0][0x388] ;  /* 0x00007100ff0c77ac */ /* 0x000e620008000800 */
[----:B------:R-:W-:Y:S01]  /*0040*/  BSSY.RECONVERGENT B0, `(.L_x_0) ;  /* 0x0000012000007945 */ /* 0x000fe20003800200 */
[----:B------:R-:W2:Y:S05]  /*0050*/  LDCU.64 UR10, c[0x0][0x358] ;  /* 0x00006b00ff0a77ac */ /* 0x000eaa0008000a00 */
[----:B------:R-:W3:Y:S01]  /*0060*/  LDC R0, c[0x0][0x360] ;  /* 0x0000d800ff007b82 */ /* 0x000ee20000000800 */
[----:B0-----:R-:W-:-:S04]  /*0070*/  IADD3 R2, PT, PT, R17, UR9, RZ ;  /* 0x0000000911027c10 */ /* 0x001fc8000fffe0ff */
[----:B-1----:R-:W-:-:S13]  /*0080*/  ISETP.GE.U32.AND P0, PT, R2, UR12, PT ;  /* 0x0000000c02007c0c */ /* 0x002fda000bf06070 */
[----:B--2---:R-:W-:Y:S05]  /*0090*/  @P0 BRA `(.L_x_1) ;  /* 0x0000000000300947 */ /* 0x004fea0003800000 */
[----:B------:R-:W0:Y:S01]  /*00a0*/  S2R R6, SR_CgaCtaId ;  /* 0x0000000000067919 */ /* 0x000e220000008800 */
[----:B------:R-:W1:Y:S01]  /*00b0*/  LDC.64 R4, c[0x0][0x380] ;  /* 0x0000e000ff047b82 */ /* 0x000e620000000a00 */
[----:B------:R-:W-:Y:S02]  /*00c0*/  MOV R3, 0x400 ;  /* 0x0000040000037802 */ /* 0x000fe40000000f00 */
[----:B------:R-:W-:Y:S02]  /*00d0*/  MOV R7, R2 ;  /* 0x0000000200077202 */ /* 0x000fe40000000f00 */
[----:B0-----:R-:W-:-:S07]  /*00e0*/  LEA R6, R6, R3, 0x18 ;  /* 0x0000000306067211 */ /* 0x001fce00078ec0ff */
.L_x_2:
[----:B01----:R-:W-:-:S06]  /*00f0*/  IMAD.WIDE.U32 R2, R7, 0x4, R4 ;  /* 0x0000000407027825 */ /* 0x003fcc00078e0004 */
[----:B------:R-:W2:Y:S01]  /*0100*/  LDG.E R2, desc[UR10][R2.64] ;  /* 0x0000000a02027981 */ /* 0x000ea2000c1e1900 */
[----:B------:R-:W-:Y:S02]  /*0110*/  LEA R9, R7, R6, 0x2 ;  /* 0x0000000607097211 */ /* 0x000fe400078e10ff */
[----:B---3--:R-:W-:-:S04]  /*0120*/  IADD3 R7, PT, PT, R0, R7, RZ ;  /* 0x0000000700077210 */ /* 0x008fc80007ffe0ff */
[----:B------:R-:W-:Y:S01]  /*0130*/  ISETP.GE.U32.AND P0, PT, R7, UR12, PT ;  /* 0x0000000c07007c0c */ /* 0x000fe2000bf06070 */
[----:B--2---:R0:W-:-:S12]  /*0140*/  STS [R9], R2 ;  /* 0x0000000209007388 */ /* 0x0041d80000000800 */
[----:B------:R-:W-:Y:S05]  /*0150*/  @!P0 BRA `(.L_x_2) ;  /* 0xfffffffc00e48947 */ /* 0x000fea000383ffff */
.L_x_1:
[----:B------:R-:W-:Y:S05]  /*0160*/  BSYNC.RECONVERGENT B0 ;  /* 0x0000000000007941 */ /* 0x000fea0003800200 */
.L_x_0:
[----:B------:R-:W-:Y:S01]  /*0170*/  BAR.SYNC.DEFER_BLOCKING 0x0 ;  /* 0x0000000000007b1d */ /* 0x000fe20000010000 */
[----:B------:R-:W-:Y:S01]  /*0180*/  UISETP.NE.AND UP0, UPT, UR12, URZ, UPT ;  /* 0x000000ff0c00728c */ /* 0x000fe2000bf05270 */
[----:B------:R-:W-:-:S08]  /*0190*/  HFMA2 R29, -RZ, RZ, 0, 0 ;  /* 0x00000000ff1d7431 */ /* 0x000fd000000001ff */
[----:B------:R-:W-:Y:S05]  /*01a0*/  BRA.U !UP0, `(.L_x_3) ;  /* 0x0000000d08047547 */ /* 0x000fea000b800000 */
[----:B------:R-:W1:Y:S01]  /*01b0*/  LDCU UR7, c[0x0][0x388] ;  /* 0x00007100ff0777ac */ /* 0x000e620008000800 */
[----:B------:R-:W-:Y:S01]  /*01c0*/  MOV R29, RZ ;  /* 0x000000ff001d7202 */ /* 0x000fe20000000f00 */
[----:B------:R-:W-:Y:S01]  /*01d0*/  UISETP.GE.U32.AND UP1, UPT, UR12, 0x10, UPT ;  /* 0x000000100c00788c */ /* 0x000fe2000bf26070 */
[----:B------:R-:W-:Y:S01]  /*01e0*/  UMOV UR4, URZ ;  /* 0x000000ff00047c82 */ /* 0x000fe20008000000 */
[----:B-1----:R-:W-:-:S04]  /*01f0*/  ULOP3.LUT UR13, UR7, 0xf, URZ, 0xc0, !UPT ;  /* 0x0000000f070d7892 */ /* 0x002fc8000f8ec0ff */
[----:B------:R-:W-:-:S03]  /*0200*/  UISETP.NE.AND UP0, UPT, UR13, URZ, UPT ;  /* 0x000000ff0d00728c */ /* 0x000fc6000bf05270 */
[----:B------:R-:W-:Y:S08]  /*0210*/  BRA.U !UP1, `(.L_x_4) ;  /* 0x00000005097c7547 */ /* 0x000ff0000b800000 */
[----:B------:R-:W1:Y:S01]  /*0220*/  S2UR UR6, SR_CgaCtaId ;  /* 0x00000000000679c3 */ /* 0x000e620000008800 */
[----:B------:R-:W-:Y:S01]  /*0230*/  UMOV UR5, 0x400 ;  /* 0x0000040000057882 */ /* 0x000fe20000000000 */
[----:B------:R-:W-:Y:S01]  /*0240*/  ULOP3.LUT UR4, UR12, 0xfffffff0, URZ, 0xc0, !UPT ;  /* 0xfffffff00c047892 */ /* 0x000fe2000f8ec0ff */
[----:B---3--:R-:W-:Y:S01]  /*0250*/  IADD3 R21, PT, PT, R17, R0, RZ ;  /* 0x0000000011157210 */ /* 0x008fe20007ffe0ff */
[C-C-:B------:R-:W-:Y:S01]  /*0260*/  IMAD R19, R0.reuse, 0x3, R17.reuse ;  /* 0x0000000300137824 */ /* 0x140fe200078e0211 */
[CC--:B------:R-:W-:Y:S01]  /*0270*/  LEA R20, R0.reuse, R17.reuse, 0x1 ;  /* 0x0000001100147211 */ /* 0x0c0fe200078e08ff */
[C-C-:B0-----:R-:W-:Y:S01]  /*0280*/  IMAD R2, R0.reuse, 0x5, R17.reuse ;  /* 0x0000000500027824 */ /* 0x141fe200078e0211 */
[CC--:B------:R-:W-:Y:S01]  /*0290*/  LEA R18, R0.reuse, R17.reuse, 0x2 ;  /* 0x0000001100127211 */ /* 0x0c0fe200078e10ff */
[C-C-:B------:R-:W-:Y:S01]  /*02a0*/  IMAD R3, R0.reuse, 0x6, R17.reuse ;  /* 0x0000000600037824 */ /* 0x140fe200078e0211 */
[C---:B------:R-:W-:Y:S01]  /*02b0*/  LEA R5, R0.reuse, R17, 0x3 ;  /* 0x0000001100057211 */ /* 0x040fe200078e18ff */
[C-C-:B------:R-:W-:Y:S01]  /*02c0*/  IMAD R4, R0.reuse, 0x7, R17.reuse ;  /* 0x0000000700047824 */ /* 0x140fe200078e0211 */
[----:B------:R-:W-:Y:S01]  /*02d0*/  MOV R29, RZ ;  /* 0x000000ff001d7202 */ /* 0x000fe20000000f00 */
[----:B------:R-:W-:-:S02]  /*02e0*/  IMAD R6, R0, 0x9, R17 ;  /* 0x0000000900067824 */ /* 0x000fc400078e0211 */
[C-C-:B------:R-:W-:Y:S02]  /*02f0*/  IMAD R7, R0.reuse, 0xa, R17.reuse ;  /* 0x0000000a00077824 */ /* 0x140fe400078e0211 */
[C-C-:B------:R-:W-:Y:S02]  /*0300*/  IMAD R12, R0.reuse, 0xb, R17.reuse ;  /* 0x0000000b000c7824 */ /* 0x140fe400078e0211 */
[C-C-:B------:R-:W-:Y:S02]  /*0310*/  IMAD R13, R0.reuse, 0xc, R17.reuse ;  /* 0x0000000c000d7824 */ /* 0x140fe400078e0211 */
[C-C-:B------:R-:W-:Y:S02]  /*0320*/  IMAD R14, R0.reuse, 0xd, R17.reuse ;  /* 0x0000000d000e7824 */ /* 0x140fe400078e0211 */
[C-C-:B------:R-:W-:Y:S01]  /*0330*/  IMAD R15, R0.reuse, 0xe, R17.reuse ;  /* 0x0000000e000f7824 */ /* 0x140fe200078e0211 */
[----:B-1----:R-:W-:Y:S01]  /*0340*/  ULEA UR5, UR6, UR5, 0x18 ;  /* 0x0000000506057291 */ /* 0x002fe2000f8ec0ff */
[----:B------:R-:W-:Y:S01]  /*0350*/  IMAD R16, R0, 0xf, R17 ;  /* 0x0000000f00107824 */ /* 0x000fe200078e0211 */
[----:B------:R-:W-:-:S02]  /*0360*/  UIADD3 UR6, UPT, UPT, -UR4, URZ, URZ ;  /* 0x000000ff04067290 */ /* 0x000fc4000fffe1ff */
[----:B------:R-:W-:-:S12]  /*0370*/  UIADD3 UR5, UPT, UPT, UR5, 0x20, URZ ;  /* 0x0000002005057890 */ /* 0x000fd8000fffe0ff */
.L_x_5:
[----:B------:R-:W0:Y:S01]  /*0380*/  LDC.64 R22, c[0x0][0x390] ;  /* 0x0000e400ff167b82 */ /* 0x000e220000000a00 */
[----:B------:R-:W1:Y:S01]  /*0390*/  LDS.128 R8, [UR5+-0x20] ;  /* 0xffffe005ff087984 */ /* 0x000e620008000c00 */
[----:B0-----:R-:W-:-:S06]  /*03a0*/  IMAD.WIDE.U32 R26, R17, 0x4, R22 ;  /* 0x00000004111a7825 */ /* 0x001fcc00078e0016 */
[----:B------:R-:W1:Y:S01]  /*03b0*/  LDG.E R26, desc[UR10][R26.64] ;  /* 0x0000000a1a1a7981 */ /* 0x000e62000c1e1900 */
[----:B------:R-:W-:-:S04]  /*03c0*/  IMAD.WIDE.U32 R24, R21, 0x4, R22 ;  /* 0x0000000415187825 */ /* 0x000fc800078e0016 */
[----:B-1----:R-:W-:Y:S02]  /*03d0*/  FFMA R8, R8, R26, R29 ;  /* 0x0000001a08087223 */ /* 0x002fe4000000001d */
[----:B------:R0:W2:Y:S02]  /*03e0*/  LDG.E R29, desc[UR10][R24.64] ;  /* 0x0000000a181d7981 */ /* 0x0000a4000c1e1900 */
[----:B0-----:R-:W-:-:S05]  /*03f0*/  IMAD.WIDE.U32 R24, R20, 0x4, R22 ;  /* 0x0000000414187825 */ /* 0x001fca00078e0016 */
[----:B------:R-:W3:Y:S01]  /*0400*/  LDG.E R28, desc[UR10][R24.64] ;  /* 0x0000000a181c7981 */ /* 0x000ee2000c1e1900 */
[----:B--2---:R-:W-:Y:S01]  /*0410*/  FFMA R29, R29, R9, R8 ;  /* 0x000000091d1d7223 */ /* 0x004fe20000000008 */
[----:B------:R-:W-:-:S05]  /*0420*/  IMAD.WIDE.U32 R8, R19, 0x4, R22 ;  /* 0x0000000413087825 */ /* 0x000fca00078e0016 */
[----:B------:R0:W2:Y:S02]  /*0430*/  LDG.E R26, desc[UR10][R8.64] ;  /* 0x0000000a081a7981 */ /* 0x0000a4000c1e1900 */
[----:B0-----:R-:W-:-:S05]  /*0440*/  IMAD.WIDE.U32 R8, R18, 0x4, R22 ;  /* 0x0000000412087825 */ /* 0x001fca00078e0016 */
[----:B------:R0:W4:Y:S01]  /*0450*/  LDG.E R27, desc[UR10][R8.64] ;  /* 0x0000000a081b7981 */ /* 0x000122000c1e1900 */
[----:B---3--:R-:W-:Y:S01]  /*0460*/  FFMA R10, R28, R10, R29 ;  /* 0x0000000a1c0a7223 */ /* 0x008fe2000000001d */
[----:B------:R-:W-:-:S04]  /*0470*/  IMAD.WIDE.U32 R24, R2, 0x4, R22 ;  /* 0x0000000402187825 */ /* 0x000fc800078e0016 */
[----:B--2---:R-:W-:Y:S02]  /*0480*/  FFMA R29, R26, R11, R10 ;  /* 0x0000000b1a1d7223 */ /* 0x004fe4000000000a */
[----:B0-----:R-:W4:Y:S02]  /*0490*/  LDS.128 R8, [UR5+-0x10] ;  /* 0xfffff005ff087984 */ /* 0x001f240008000c00 */
[----:B----4-:R-:W-:Y:S02]  /*04a0*/  FFMA R26, R8, R27, R29 ;  /* 0x0000001b081a7223 */ /* 0x010fe4000000001d */
[----:B------:R0:W2:Y:S02]  /*04b0*/  LDG.E R27, desc[UR10][R24.64] ;  /* 0x0000000a181b7981 */ /* 0x0000a4000c1e1900 */
[----:B0-----:R-:W-:-:S04]  /*04c0*/  IMAD.WIDE.U32 R24, R3, 0x4, R22 ;  /* 0x0000000403187825 */ /* 0x001fc800078e0016 */
[----:B--2---:R-:W-:Y:S01]  /*04d0*/  FFMA R27, R27, R9, R26 ;  /* 0x000000091b1b7223 */ /* 0x004fe2000000001a */
[--C-:B------:R-:W-:Y:S01]  /*04e0*/  IMAD.WIDE.U32 R8, R4, 0x4, R22.reuse ;  /* 0x0000000404087825 */ /* 0x100fe200078e0016 */
[----:B------:R-:W2:Y:S04]  /*04f0*/  LDG.E R26, desc[UR10][R24.64] ;  /* 0x0000000a181a7981 */ /* 0x000ea8000c1e1900 */
[----:B------:R0:W3:Y:S02]  /*0500*/  LDG.E R28, desc[UR10][R8.64] ;  /* 0x0000000a081c7981 */ /* 0x0000e4000c1e1900 */
[----:B0-----:R-:W-:-:S05]  /*0510*/  IMAD.WIDE.U32 R8, R5, 0x4, R22 ;  /* 0x0000000405087825 */ /* 0x001fca00078e0016 */
[----:B------:R0:W4:Y:S01]  /*0520*/  LDG.E R29, desc[UR10][R8.64] ;  /* 0x0000000a081d7981 */ /* 0x000122000c1e1900 */
[----:B------:R-:W-:-:S04]  /*0530*/  IMAD.WIDE.U32 R24, R6, 0x4, R22 ;  /* 0x0000000406187825 */ /* 0x000fc800078e0016 */
[----:B--2---:R-:W-:-:S04]  /*0540*/  FFMA R10, R26, R10, R27 ;  /* 0x0000000a1a0a7223 */ /* 0x004fc8000000001b */
[----:B---3--:R-:W-:Y:S02]  /*0550*/  FFMA R27, R28, R11, R10 ;  /* 0x0000000b1c1b7223 */ /* 0x008fe4000000000a */
[----:B0-----:R-:W4:Y:S02]  /*0560*/  LDS.128 R8, [UR5] ;  /* 0x00000005ff087984 */ /* 0x001f240008000c00 */
        /* <DEDUP_REMOVED lines=12> */
[----:B0-----:R-:W4:Y:S02]  /*0630*/  LDS.128 R8, [UR5+0x10] ;  /* 0x00001005ff087984 */ /* 0x001f240008000c00 */
[----:B----4-:R-:W-:Y:S02]  /*0640*/  FFMA R26, R8, R29, R27 ;  /* 0x0000001d081a7223 */ /* 0x010fe4000000001b */
[----:B------:R0:W2:Y:S02]  /*0650*/  LDG.E R27, desc[UR10][R24.64] ;  /* 0x0000000a181b7981 */ /* 0x0000a4000c1e1900 */
[----:B0-----:R-:W-:-:S04]  /*0660*/  IMAD.WIDE.U32 R24, R15, 0x4, R22 ;  /* 0x000000040f187825 */ /* 0x001fc800078e0016 */
[----:B------:R-:W-:Y:S01]  /*0670*/  IMAD.WIDE.U32 R22, R16, 0x4, R22 ;  /* 0x0000000410167825 */ /* 0x000fe200078e0016 */
[----:B------:R-:W3:Y:S05]  /*0680*/  LDG.E R28, desc[UR10][R24.64] ;  /* 0x0000000a181c7981 */ /* 0x000eea000c1e1900 */
[----:B------:R-:W4:Y:S01]  /*0690*/  LDG.E R23, desc[UR10][R22.64] ;  /* 0x0000000a16177981 */ /* 0x000f22000c1e1900 */
[----:B------:R-:W-:-:S04]  /*06a0*/  UIADD3 UR6, UPT, UPT, UR6, 0x10, URZ ;  /* 0x0000001006067890 */ /* 0x000fc8000fffe0ff */
[----:B------:R-:W-:Y:S01]  /*06b0*/  UISETP.NE.AND UP1, UPT, UR6, URZ, UPT ;  /* 0x000000ff0600728c */ /* 0x000fe2000bf25270 */
[C---:B------:R-:W-:Y:S02]  /*06c0*/  LEA R21, R0.reuse, R21, 0x4 ;  /* 0x0000001500157211 */ /* 0x040fe400078e20ff */
[C---:B------:R-:W-:Y:S02]  /*06d0*/  LEA R20, R0.reuse, R20, 0x4 ;  /* 0x0000001400147211 */ /* 0x040fe400078e20ff */
[C---:B------:R-:W-:Y:S02]  /*06e0*/  LEA R19, R0.reuse, R19, 0x4 ;  /* 0x0000001300137211 */ /* 0x040fe400078e20ff */
[C---:B------:R-:W-:Y:S02]  /*06f0*/  LEA R18, R0.reuse, R18, 0x4 ;  /* 0x0000001200127211 */ /* 0x040fe400078e20ff */
[C---:B------:R-:W-:Y:S02]  /*0700*/  LEA R2, R0.reuse, R2, 0x4 ;  /* 0x0000000200027211 */ /* 0x040fe400078e20ff */
[----:B------:R-:W-:-:S02]  /*0710*/  LEA R3, R0, R3, 0x4 ;  /* 0x0000000300037211 */ /* 0x000fc400078e20ff */
        /* <DEDUP_REMOVED lines=9> */
[----:B------:R-:W-:Y:S01]  /*07b0*/  LEA R17, R0, R17, 0x4 ;  /* 0x0000001100117211 */ /* 0x000fe200078e20ff */
[----:B------:R-:W-:Y:S01]  /*07c0*/  UIADD3 UR5, UPT, UPT, UR5, 0x40, URZ ;  /* 0x0000004005057890 */ /* 0x000fe2000fffe0ff */
[----:B--2---:R-:W-:-:S04]  /*07d0*/  FFMA R9, R27, R9, R26 ;  /* 0x000000091b097223 */ /* 0x004fc8000000001a */
[----:B---3--:R-:W-:-:S04]  /*07e0*/  FFMA R10, R28, R10, R9 ;  /* 0x0000000a1c0a7223 */ /* 0x008fc80000000009 */
[----:B----4-:R-:W-:Y:S01]  /*07f0*/  FFMA R29, R23, R11, R10 ;  /* 0x0000000b171d7223 */ /* 0x010fe2000000000a */
[----:B------:R-:W-:Y:S06]  /*0800*/  BRA.U UP1, `(.L_x_5) ;  /* 0xfffffff901dc7547 */ /* 0x000fec000b83ffff */
.L_x_4:
[----:B------:R-:W-:Y:S05]  /*0810*/  BRA.U !UP0, `(.L_x_3) ;  /* 0x0000000508687547 */ /* 0x000fea000b800000 */
[----:B------:R-:W1:Y:S01]  /*0820*/  S2R R3, SR_TID.X ;  /* 0x0000000000037919 */ /* 0x000e620000002100 */
[----:B------:R-:W-:Y:S02]  /*0830*/  UISETP.GE.U32.AND UP0, UPT, UR13, 0x8, UPT ;  /* 0x000000080d00788c */ /* 0x000fe4000bf06070 */
[----:B------:R-:W-:-:S04]  /*0840*/  ULOP3.LUT UR8, UR7, 0x7, URZ, 0xc0, !UPT ;  /* 0x0000000707087892 */ /* 0x000fc8000f8ec0ff */
[----:B------:R-:W-:-:S03]  /*0850*/  UISETP.NE.AND UP1, UPT, UR8, URZ, UPT ;  /* 0x000000ff0800728c */ /* 0x000fc6000bf25270 */
[----:B------:R-:W-:Y:S08]  /*0860*/  BRA.U !UP0, `(.L_x_6) ;  /* 0x0000000108a07547 */ /* 0x000ff0000b800000 */
[----:B------:R-:W2:Y:S01]  /*0870*/  LDC.64 R4, c[0x0][0x390] ;  /* 0x0000e400ff047b82 */ /* 0x000ea20000000a00 */
[----:B-1-3--:R-:W-:-:S05]  /*0880*/  IMAD R7, R0, UR4, R3 ;  /* 0x0000000400077c24 */ /* 0x00afca000f8e0203 */
[----:B0-----:R-:W-:-:S04]  /*0890*/  IADD3 R9, PT, PT, R7, R0, RZ ;  /* 0x0000000007097210 */ /* 0x001fc80007ffe0ff */
[----:B------:R-:W-:-:S04]  /*08a0*/  IADD3 R11, PT, PT, R9, R0, RZ ;  /* 0x00000000090b7210 */ /* 0x000fc80007ffe0ff */
[----:B------:R-:W-:Y:S01]  /*08b0*/  IADD3 R19, PT, PT, R11, R0, RZ ;  /* 0x000000000b137210 */ /* 0x000fe20007ffe0ff */
[----:B--2---:R-:W-:-:S04]  /*08c0*/  IMAD.WIDE.U32 R6, R7, 0x4, R4 ;  /* 0x0000000407067825 */ /* 0x004fc800078e0004 */
[--C-:B------:R-:W-:Y:S01]  /*08d0*/  IMAD.WIDE.U32 R8, R9, 0x4, R4.reuse ;  /* 0x0000000409087825 */ /* 0x100fe200078e0004 */
[----:B------:R0:W2:Y:S01]  /*08e0*/  LDG.E R2, desc[UR10][R6.64] ;  /* 0x0000000a06027981 */ /* 0x0000a2000c1e1900 */
[-C--:B------:R-:W-:Y:S02]  /*08f0*/  IADD3 R21, PT, PT, R19, R0.reuse, RZ ;  /* 0x0000000013157210 */ /* 0x080fe40007ffe0ff */
[--C-:B------:R-:W-:Y:S01]  /*0900*/  IMAD.WIDE.U32 R10, R11, 0x4, R4.reuse ;  /* 0x000000040b0a7825 */ /* 0x100fe200078e0004 */
[----:B------:R-:W3:Y:S01]  /*0910*/  LDG.E R12, desc[UR10][R8.64] ;  /* 0x0000000a080c7981 */ /* 0x000ee2000c1e1900 */
[-C--:B------:R-:W-:Y:S02]  /*0920*/  IADD3 R17, PT, PT, R21, R0.reuse, RZ ;  /* 0x0000000015117210 */ /* 0x080fe40007ffe0ff */
[----:B------:R-:W-:Y:S01]  /*0930*/  IMAD.WIDE.U32 R18, R19, 0x4, R4 ;  /* 0x0000000413127825 */ /* 0x000fe200078e0004 */
[----:B------:R1:W4:Y:S01]  /*0940*/  LDG.E R13, desc[UR10][R10.64] ;  /* 0x0000000a0a0d7981 */ /* 0x000322000c1e1900 */
[----:B------:R-:W-:-:S02]  /*0950*/  IADD3 R23, PT, PT, R17, R0, RZ ;  /* 0x0000000011177210 */ /* 0x000fc40007ffe0ff */
[--C-:B------:R-:W-:Y:S01]  /*0960*/  IMAD.WIDE.U32 R20, R21, 0x4, R4.reuse ;  /* 0x0000000415147825 */ /* 0x100fe200078e0004 */
[----:B------:R-:W5:Y:S03]  /*0970*/  LDG.E R14, desc[UR10][R18.64] ;  /* 0x0000000a120e7981 */ /* 0x000f66000c1e1900 */
[--C-:B------:R-:W-:Y:S01]  /*0980*/  IMAD.WIDE.U32 R16, R17, 0x4, R4.reuse ;  /* 0x0000000411107825 */ /* 0x100fe200078e0004 */
[----:B------:R-:W5:Y:S01]  /*0990*/  LDG.E R15, desc[UR10][R20.64] ;  /* 0x0000000a140f7981 */ /* 0x000f62000c1e1900 */
[C---:B------:R-:W-:Y:S02]  /*09a0*/  IADD3 R25, PT, PT, R23.reuse, R0, RZ ;  /* 0x0000000017197210 */ /* 0x040fe40007ffe0ff */
[--C-:B------:R-:W-:Y:S02]  /*09b0*/  IMAD.WIDE.U32 R22, R23, 0x4, R4.reuse ;  /* 0x0000000417167825 */ /* 0x100fe400078e0004 */
[----:B------:R-:W5:Y:S02]  /*09c0*/  LDG.E R16, desc[UR10][R16.64] ;  /* 0x0000000a10107981 */ /* 0x000f64000c1e1900 */
[----:B------:R-:W-:-:S02]  /*09d0*/  IMAD.WIDE.U32 R24, R25, 0x4, R4 ;  /* 0x0000000419187825 */ /* 0x000fc400078e0004 */
[----:B------:R-:W5:Y:S04]  /*09e0*/  LDG.E R22, desc[UR10][R22.64] ;  /* 0x0000000a16167981 */ /* 0x000f68000c1e1900 */
[----:B------:R-:W5:Y:S01]  /*09f0*/  LDG.E R25, desc[UR10][R24.64] ;  /* 0x0000000a18197981 */ /* 0x000f62000c1e1900 */
[----:B------:R-:W0:Y:S01]  /*0a00*/  S2UR UR6, SR_CgaCtaId ;  /* 0x00000000000679c3 */ /* 0x000e220000008800 */
[----:B------:R-:W-:Y:S02]  /*0a10*/  UMOV UR5, 0x400 ;  /* 0x0000040000057882 */ /* 0x000fe40000000000 */
[----:B0-----:R-:W-:-:S04]  /*0a20*/  ULEA UR5, UR6, UR5, 0x18 ;  /* 0x0000000506057291 */ /* 0x001fc8000f8ec0ff */
[----:B------:R-:W-:Y:S02]  /*0a30*/  ULEA UR5, UR4, UR5, 0x2 ;  /* 0x0000000504057291 */ /* 0x000fe4000f8e10ff */
[----:B------:R-:W-:-:S07]  /*0a40*/  UIADD3 UR4, UPT, UPT, UR4, 0x8, URZ ;  /* 0x0000000804047890 */ /* 0x000fce000fffe0ff */
[----:B------:R-:W2:Y:S04]  /*0a50*/  LDS.128 R4, [UR5] ;  /* 0x00000005ff047984 */ /* 0x000ea80008000c00 */
[----:B-1----:R-:W0:Y:S01]  /*0a60*/  LDS.128 R8, [UR5+0x10] ;  /* 0x00001005ff087984 */ /* 0x002e220008000c00 */
[----:B--2---:R-:W-:-:S04]  /*0a70*/  FFMA R29, R4, R2, R29 ;  /* 0x00000002041d7223 */ /* 0x004fc8000000001d */
[----:B---3--:R-:W-:-:S04]  /*0a80*/  FFMA R12, R12, R5, R29 ;  /* 0x000000050c0c7223 */ /* 0x008fc8000000001d */
[----:B----4-:R-:W-:-:S04]  /*0a90*/  FFMA R13, R13, R6, R12 ;  /* 0x000000060d0d7223 */ /* 0x010fc8000000000c */
[----:B-----5:R-:W-:-:S04]  /*0aa0*/  FFMA R7, R14, R7, R13 ;  /* 0x000000070e077223 */ /* 0x020fc8000000000d */
[----:B0-----:R-:W-:-:S04]  /*0ab0*/  FFMA R7, R8, R15, R7 ;  /* 0x0000000f08077223 */ /* 0x001fc80000000007 */
[----:B------:R-:W-:-:S04]  /*0ac0*/  FFMA R7, R16, R9, R7 ;  /* 0x0000000910077223 */ /* 0x000fc80000000007 */
[----:B------:R-:W-:-:S04]  /*0ad0*/  FFMA R10, R22, R10, R7 ;  /* 0x0000000a160a7223 */ /* 0x000fc80000000007 */
[----:B------:R-:W-:-:S07]  /*0ae0*/  FFMA R29, R25, R11, R10 ;  /* 0x0000000b191d7223 */ /* 0x000fce000000000a */
.L_x_6:
[----:B------:R-:W-:Y:S05]  /*0af0*/  BRA.U !UP1, `(.L_x_3) ;  /* 0x0000000109b07547 */ /* 0x000fea000b800000 */
        /* <DEDUP_REMOVED lines=11> */
[----:B------:R0:W2:Y:S03]  /*0bb0*/  LDG.E R2, desc[UR10][R6.64] ;  /* 0x0000000a06027981 */ /* 0x0000a6000c1e1900 */
[--C-:B------:R-:W-:Y:S02]  /*0bc0*/  IMAD.WIDE.U32 R10, R11, 0x4, R4.reuse ;  /* 0x000000040b0a7825 */ /* 0x100fe400078e0004 */
[----:B------:R-:W3:Y:S02]  /*0bd0*/  LDG.E R9, desc[UR10][R8.64] ;  /* 0x0000000a08097981 */ /* 0x000ee4000c1e1900 */
[----:B------:R-:W-:Y:S02]  /*0be0*/  IMAD.WIDE.U32 R12, R13, 0x4, R4 ;  /* 0x000000040d0c7825 */ /* 0x000fe400078e0004 */
[----:B------:R-:W4:Y:S04]  /*0bf0*/  LDG.E R10, desc[UR10][R10.64] ;  /* 0x0000000a0a0a7981 */ /* 0x000f28000c1e1900 */
[----:B------:R-:W5:Y:S01]  /*0c00*/  LDG.E R13, desc[UR10][R12.64] ;  /* 0x0000000a0c0d7981 */ /* 0x000f62000c1e1900 */
[----:B------:R-:W1:Y:S01]  /*0c10*/  S2UR UR7, SR_CgaCtaId ;  /* 0x00000000000779c3 */ /* 0x000e620000008800 */
[----:B------:R-:W-:-:S02]  /*0c20*/  UMOV UR6, 0x400 ;  /* 0x0000040000067882 */ /* 0x000fc40000000000 */
[----:B-1----:R-:W-:-:S04]  /*0c30*/  ULEA UR6, UR7, UR6, 0x18 ;  /* 0x0000000607067291 */ /* 0x002fc8000f8ec0ff */
[----:B------:R-:W-:Y:S02]  /*0c40*/  ULEA UR6, UR4, UR6, 0x2 ;  /* 0x0000000604067291 */ /* 0x000fe4000f8e10ff */
[----:B------:R-:W-:-:S07]  /*0c50*/  UIADD3 UR4, UPT, UPT, UR4, 0x4, URZ ;  /* 0x0000000404047890 */ /* 0x000fce000fffe0ff */
[----:B0-----:R-:W2:Y:S02]  /*0c60*/  LDS.128 R4, [UR6] ;  /* 0x00000006ff047984 */ /* 0x001ea40008000c00 */
[----:B--2---:R-:W-:-:S04]  /*0c70*/  FFMA R2, R4, R2, R29 ;  /* 0x0000000204027223 */ /* 0x004fc8000000001d */
[----:B---3--:R-:W-:-:S04]  /*0c80*/  FFMA R5, R9, R5, R2 ;  /* 0x0000000509057223 */ /* 0x008fc80000000002 */
[----:B----4-:R-:W-:-:S04]  /*0c90*/  FFMA R6, R10, R6, R5 ;  /* 0x000000060a067223 */ /* 0x010fc80000000005 */
[----:B-----5:R-:W-:-:S07]  /*0ca0*/  FFMA R29, R13, R7, R6 ;  /* 0x000000070d1d7223 */ /* 0x020fce0000000006 */
.L_x_7:
[----:B------:R-:W-:Y:S05]  /*0cb0*/  BRA.U !UP1, `(.L_x_3) ;  /* 0x0000000109407547 */ /* 0x000fea000b800000 */
[----:B------:R-:W2:Y:S01]  /*0cc0*/  S2UR UR7, SR_CgaCtaId ;  /* 0x00000000000779c3 */ /* 0x000ea20000008800 */
[----:B------:R-:W-:Y:S01]  /*0cd0*/  UMOV UR6, 0x400 ;  /* 0x0000040000067882 */ /* 0x000fe20000000000 */
[----:B-1-3--:R-:W-:-:S06]  /*0ce0*/  IMAD R7, R0, UR4, R3 ;  /* 0x0000000400077c24 */ /* 0x00afcc000f8e0203 */
[----:B------:R-:W1:Y:S01]  /*0cf0*/  LDC.64 R4, c[0x0][0x390] ;  /* 0x0000e400ff047b82 */ /* 0x000e620000000a00 */
[----:B--2---:R-:W-:Y:S02]  /*0d00*/  ULEA UR7, UR7, UR6, 0x18 ;  /* 0x0000000607077291 */ /* 0x004fe4000f8ec0ff */
[----:B------:R-:W-:Y:S02]  /*0d10*/  UIADD3 UR6, UPT, UPT, -UR5, URZ, URZ ;  /* 0x000000ff05067290 */ /* 0x000fe4000fffe1ff */
[----:B------:R-:W-:-:S12]  /*0d20*/  ULEA UR5, UR4, UR7, 0x2 ;  /* 0x0000000704057291 */ /* 0x000fd8000f8e10ff */
.L_x_8:
[----:B01----:R-:W-:Y:S01]  /*0d30*/  IMAD.WIDE.U32 R2, R7, 0x4, R4 ;  /* 0x0000000407027825 */ /* 0x003fe200078e0004 */
[----:B------:R-:W0:Y:S05]  /*0d40*/  LDS R6, [UR5] ;  /* 0x00000005ff067984 */ /* 0x000e2a0008000800 */
[----:B------:R-:W0:Y:S01]  /*0d50*/  LDG.E R2, desc[UR10][R2.64] ;  /* 0x0000000a02027981 */ /* 0x000e22000c1e1900 */
[----:B------:R-:W-:Y:S01]  /*0d60*/  UIADD3 UR6, UPT, UPT, UR6, 0x1, URZ ;  /* 0x0000000106067890 */ /* 0x000fe2000fffe0ff */
[----:B------:R-:W-:Y:S01]  /*0d70*/  IADD3 R7, PT, PT, R0, R7, RZ ;  /* 0x0000000700077210 */ /* 0x000fe20007ffe0ff */
[----:B------:R-:W-:Y:S02]  /*0d80*/  UIADD3 UR5, UPT, UPT, UR5, 0x4, URZ ;  /* 0x0000000405057890 */ /* 0x000fe4000fffe0ff */
[----:B------:R-:W-:Y:S01]  /*0d90*/  UISETP.NE.AND UP0, UPT, UR6, URZ, UPT ;  /* 0x000000ff0600728c */ /* 0x000fe2000bf05270 */
[----:B0-----:R-:W-:-:S08]  /*0da0*/  FFMA R29, R6, R2, R29 ;  /* 0x00000002061d7223 */ /* 0x001fd0000000001d */
[----:B------:R-:W-:Y:S05]  /*0db0*/  BRA.U UP0, `(.L_x_8) ;  /* 0xfffffffd00dc7547 */ /* 0x000fea000b83ffff */
.L_x_3:
[----:B---3--:R-:W2:Y:S01]  /*0dc0*/  S2R R0, SR_TID.X ;  /* 0x0000000000007919 */ /* 0x008ea20000002100 */
[----:B------:R-:W2:Y:S08]  /*0dd0*/  LDC R5, c[0x0][0x3a0] ;  /* 0x0000e800ff057b82 */ /* 0x000eb00000000800 */
[----:B01----:R-:W0:Y:S01]  /*0de0*/  LDC.64 R2, c[0x0][0x398] ;  /* 0x0000e600ff027b82 */ /* 0x003e220000000a00 */
[----:B--2---:R-:W-:-:S04]  /*0df0*/  IMAD R5, R5, UR9, R0 ;  /* 0x0000000905057c24 */ /* 0x004fc8000f8e0200 */
[----:B0-----:R-:W-:-:S05]  /*0e00*/  IMAD.WIDE R2, R5, 0x4, R2 ;  /* 0x0000000405027825 */ /* 0x001fca00078e0202 */
[----:B------:R-:W-:Y:S01]  /*0e10*/  STG.E desc[UR10][R2.64], R29 ;  /* 0x0000001d02007986 */ /* 0x000fe2000c10190a */
[----:B------:R-:W-:Y:S05]  /*0e20*/  EXIT ;  /* 0x000000000000794d */ /* 0x000fea0003800000 */
.L_x_9:
[----:B------:R-:W-:-:S00]  /*0e30*/  BRA `(.L_x_9) ;  /* 0xfffffffc00fc7947 */ /* 0x000fc0000383ffff */
[----:B------:R-:W-:-:S00]  /*0e40*/  NOP ;  /* 0x0000000000007918 */ /* 0x000fc00000000000 */
        /* <DEDUP_REMOVED lines=11> */
.L_x_10:


//--------------------- .nv.shared._Z13compute_layerPfiS_S_i --------------------------
	.section	.nv.shared._Z13compute_layerPfiS_S_i,"aw",@nobits
	.sectionflags	@""
	.align	4
.nv.shared._Z13compute_layerPfiS_S_i:
	.zero		1036


//--------------------- .nv.shared.reserved.0     --------------------------
	.section	.nv.shared.reserved.0,"aw",@nobits
	.weak		__nv_reservedSMEM_offset_0_alias
	.size		__nv_reservedSMEM_offset_0_alias, 0, 64
	.other		__nv_reservedSMEM_offset_0_alias,@"STO_CUDA_RESERVED_SHARED STV_DEFAULT"
__nv_reservedSMEM_offset_0_alias:
	.zero		0
	.zero		64


//--------------------- .nv.constant0._Z13compute_layerPfiS_S_i --------------------------
	.section	.nv.constant0._Z13compute_layerPfiS_S_i,"a",@progbits
	.sectionflags	@""
	.align	4
.nv.constant0._Z13compute_layerPfiS_S_i:
	.zero		932


//--------------------- SYMBOLS --------------------------

	.type		.nv.reservedSmem.offset0,@object
	.size		.nv.reservedSmem.offset0,0x4
	.type		.nv.reservedSmem.cap,@object
	.size		.nv.reservedSmem.cap,0x4
